//
// Generated by NVIDIA NVVM Compiler
//
// Compiler Build ID: CL-36424714
// Cuda compilation tools, release 13.0, V13.0.88
// Based on NVVM 20.0.0
//

.version 9.0
.target sm_100
.address_size 64

	// .globl	_Z10matmul_gpuPfS_S_

.visible .entry _Z10matmul_gpuPfS_S_(
	.param .u64 .ptr .align 1 _Z10matmul_gpuPfS_S__param_0,
	.param .u64 .ptr .align 1 _Z10matmul_gpuPfS_S__param_1,
	.param .u64 .ptr .align 1 _Z10matmul_gpuPfS_S__param_2
)
{
	.reg .pred 	%p<2>;
	.reg .b32 	%r<17>;
	.reg .b32 	%f<16>;
	.reg .b64 	%rd<20>;

	ld.param.u64 	%rd6, [_Z10matmul_gpuPfS_S__param_0];
	ld.param.u64 	%rd7, [_Z10matmul_gpuPfS_S__param_1];
	ld.param.u64 	%rd5, [_Z10matmul_gpuPfS_S__param_2];
	cvta.to.global.u64 	%rd8, %rd7;
	cvta.to.global.u64 	%rd9, %rd6;
	mov.u32 	%r8, %ctaid.y;
	mov.u32 	%r9, %ntid.y;
	mov.u32 	%r10, %tid.y;
	mad.lo.s32 	%r1, %r8, %r9, %r10;
	mov.u32 	%r11, %ctaid.x;
	mov.u32 	%r12, %ntid.x;
	mov.u32 	%r13, %tid.x;
	mad.lo.s32 	%r2, %r11, %r12, %r13;
	mul.wide.u32 	%rd10, %r9, %r8;
	cvt.u64.u32 	%rd11, %r10;
	add.s64 	%rd12, %rd10, %rd11;
	mad.lo.s64 	%rd13, %rd12, 6000, %rd9;
	add.s64 	%rd19, %rd13, 8;
	add.s64 	%rd2, %rd8, 12000;
	mov.f32 	%f15, 0f00000000;
	mov.b32 	%r16, 0;
	mov.u32 	%r15, %r2;
$L__BB0_1:
	mul.wide.s32 	%rd14, %r15, 4;
	add.s64 	%rd15, %rd2, %rd14;
	ld.global.f32 	%f4, [%rd19+-8];
	ld.global.f32 	%f5, [%rd15+-12000];
	fma.rn.f32 	%f6, %f4, %f5, %f15;
	ld.global.f32 	%f7, [%rd19+-4];
	ld.global.f32 	%f8, [%rd15+-6000];
	fma.rn.f32 	%f9, %f7, %f8, %f6;
	ld.global.f32 	%f10, [%rd19];
	ld.global.f32 	%f11, [%rd15];
	fma.rn.f32 	%f12, %f10, %f11, %f9;
	ld.global.f32 	%f13, [%rd19+4];
	ld.global.f32 	%f14, [%rd15+6000];
	fma.rn.f32 	%f15, %f13, %f14, %f12;
	add.s32 	%r16, %r16, 4;
	add.s64 	%rd19, %rd19, 16;
	add.s32 	%r15, %r15, 6000;
	setp.ne.s32 	%p1, %r16, 1500;
	@%p1 bra 	$L__BB0_1;
	cvta.to.global.u64 	%rd16, %rd5;
	mad.lo.s32 	%r14, %r1, 1500, %r2;
	mul.wide.s32 	%rd17, %r14, 4;
	add.s64 	%rd18, %rd16, %rd17;
	st.global.f32 	[%rd18], %f15;
	ret;

}


// ===== COMPILED SASS (sm_100) =====

	.target	sm_100

	.elftype	@"ET_EXEC"


//--------------------- .note.nv.tkinfo           --------------------------
	.section	.note.nv.tkinfo,"",@"SHT_NOTE"
	.sectionflags	@"SHF_NOTE_NV_TKINFO"
	.tkinfo
        /*0018*/ 	.word	0x00000002
        /*0030*/ 	.string	""
        /*0030*/ 	.string	"ptxas"
        /*0030*/ 	.string	"Cuda compilation tools, release 13.0, V13.0.88"
        /*0030*/ 	.string	"Build cuda_13.0.r13.0/compiler.36424714_0"
        /*0030*/ 	.string	"-arch sm_100 -m 64 "



//--------------------- .note.nv.cuinfo           --------------------------
	.section	.note.nv.cuinfo,"",@"SHT_NOTE"
	.sectionflags	@"SHF_NOTE_NV_CUINFO"
        /*0018*/ 	.short	0x0002
        /*001a*/ 	.short	0x0064
        /*001c*/ 	.short	0x0082
	.zero		2


//--------------------- .nv.info                  --------------------------
	.section	.nv.info,"",@"SHT_CUDA_INFO"
	.align	4


	//----- nvinfo : EIATTR_REGCOUNT
	.align		4
        /*0000*/ 	.byte	0x04, 0x2f
        /*0002*/ 	.short	(.L_1 - .L_0)
	.align		4
.L_0:
        /*0004*/ 	.word	index@(_Z10matmul_gpuPfS_S_)
        /*0008*/ 	.word	0x00000020


	//----- nvinfo : EIATTR_FRAME_SIZE
	.align		4
.L_1:
        /*000c*/ 	.byte	0x04, 0x11
        /*000e*/ 	.short	(.L_3 - .L_2)
	.align		4
.L_2:
        /*0010*/ 	.word	index@(_Z10matmul_gpuPfS_S_)
        /*0014*/ 	.word	0x00000000


	//----- nvinfo : EIATTR_MIN_STACK_SIZE
	.align		4
.L_3:
        /*0018*/ 	.byte	0x04, 0x12
        /*001a*/ 	.short	(.L_5 - .L_4)
	.align		4
.L_4:
        /*001c*/ 	.word	index@(_Z10matmul_gpuPfS_S_)
        /*0020*/ 	.word	0x00000000
.L_5:


//--------------------- .nv.compat                --------------------------
	.section	.nv.compat,"",@"SHT_CUDA_COMPAT_INFO"
	.align	4
        /*0000*/ 	.byte	0x02, 0x09, 0x00, 0x00, 0x02, 0x02, 0x01, 0x00, 0x02, 0x05, 0x05, 0x00, 0x03, 0x07, 0x01, 0x01
        /*0010*/ 	.byte	0x02, 0x03, 0x00, 0x00, 0x02, 0x06, 0x01, 0x00, 0x04, 0x0b, 0x08, 0x00, 0x09, 0x00, 0x00, 0x00
        /*0020*/ 	.byte	0x00, 0x00, 0x00, 0x00


//--------------------- .nv.info._Z10matmul_gpuPfS_S_ --------------------------
	.section	.nv.info._Z10matmul_gpuPfS_S_,"",@"SHT_CUDA_INFO"
	.sectionflags	@""
	.align	4


	//----- nvinfo : EIATTR_CUDA_API_VERSION
	.align		4
        /*0000*/ 	.byte	0x04, 0x37
        /*0002*/ 	.short	(.L_7 - .L_6)
.L_6:
        /*0004*/ 	.word	0x00000082


	//----- nvinfo : EIATTR_KPARAM_INFO
	.align		4
.L_7:
        /*0008*/ 	.byte	0x04, 0x17
        /*000a*/ 	.short	(.L_9 - .L_8)
.L_8:
        /*000c*/ 	.word	0x00000000
        /*0010*/ 	.short	0x0002
        /*0012*/ 	.short	0x0010
        /*0014*/ 	.byte	0x00, 0xf5, 0x21, 0x00


	//----- nvinfo : EIATTR_KPARAM_INFO
	.align		4
.L_9:
        /*0018*/ 	.byte	0x04, 0x17
        /*001a*/ 	.short	(.L_11 - .L_10)
.L_10:
        /*001c*/ 	.word	0x00000000
        /*0020*/ 	.short	0x0001
        /*0022*/ 	.short	0x0008
        /*0024*/ 	.byte	0x00, 0xf5, 0x21, 0x00


	//----- nvinfo : EIATTR_KPARAM_INFO
	.align		4
.L_11:
        /*0028*/ 	.byte	0x04, 0x17
        /*002a*/ 	.short	(.L_13 - .L_12)
.L_12:
        /*002c*/ 	.word	0x00000000
        /*0030*/ 	.short	0x0000
        /*0032*/ 	.short	0x0000
        /*0034*/ 	.byte	0x00, 0xf5, 0x21, 0x00


	//----- nvinfo : EIATTR_SPARSE_MMA_MASK
	.align		4
.L_13:
        /*0038*/ 	.byte	0x03, 0x50
        /*003a*/ 	.short	0x0000


	//----- nvinfo : EIATTR_MAXREG_COUNT
	.align		4
        /*003c*/ 	.byte	0x03, 0x1b
        /*003e*/ 	.short	0x00ff


	//----- nvinfo : EIATTR_MERCURY_ISA_VERSION
	.align		4
        /*0040*/ 	.byte	0x03, 0x5f
        /*0042*/ 	.short	0x0101


	//----- nvinfo : EIATTR_VRC_CTA_INIT_COUNT
	.align		4
        /*0044*/ 	.byte	0x02, 0x4a
	.zero		1
	.zero		1


	//----- nvinfo : EIATTR_EXIT_INSTR_OFFSETS
	.align		4
        /*0048*/ 	.byte	0x04, 0x1c
        /*004a*/ 	.short	(.L_15 - .L_14)


	//   ....[0]....
.L_14:
        /*004c*/ 	.word	0x00000f50


	//----- nvinfo : EIATTR_CBANK_PARAM_SIZE
	.align		4
.L_15:
        /*0050*/ 	.byte	0x03, 0x19
        /*0052*/ 	.short	0x0018


	//----- nvinfo : EIATTR_PARAM_CBANK
	.align		4
        /*0054*/ 	.byte	0x04, 0x0a
        /*0056*/ 	.short	(.L_17 - .L_16)
	.align		4
.L_16:
        /*0058*/ 	.word	index@(.nv.constant0._Z10matmul_gpuPfS_S_)
        /*005c*/ 	.short	0x0380
        /*005e*/ 	.short	0x0018


	//----- nvinfo : EIATTR_SW_WAR
	.align		4
.L_17:
        /*0060*/ 	.byte	0x04, 0x36
        /*0062*/ 	.short	(.L_19 - .L_18)
.L_18:
        /*0064*/ 	.word	0x00000008
.L_19:


//--------------------- .nv.callgraph             --------------------------
	.section	.nv.callgraph,"",@"SHT_CUDA_CALLGRAPH"
	.align	4
	.sectionentsize	8
	.align		4
        /*0000*/ 	.word	0x00000000
	.align		4
        /*0004*/ 	.word	0xffffffff
	.align		4
        /*0008*/ 	.word	0x00000000
	.align		4
        /*000c*/ 	.word	0xfffffffe
	.align		4
        /*0010*/ 	.word	0x00000000
	.align		4
        /*0014*/ 	.word	0xfffffffd
	.align		4
        /*0018*/ 	.word	0x00000000
	.align		4
        /*001c*/ 	.word	0xfffffffc


//--------------------- .text._Z10matmul_gpuPfS_S_ --------------------------
	.section	.text._Z10matmul_gpuPfS_S_,"ax",@progbits
	.align	128
        .global         _Z10matmul_gpuPfS_S_
        .type           _Z10matmul_gpuPfS_S_,@function
        .size           _Z10matmul_gpuPfS_S_,(.L_x_2 - _Z10matmul_gpuPfS_S_)
        .other          _Z10matmul_gpuPfS_S_,@"STO_CUDA_ENTRY STV_DEFAULT"
_Z10matmul_gpuPfS_S_:
.text._Z10matmul_gpuPfS_S_:
[----:B------:R-:W-:Y:S01]  /*0000*/  LDC R1, c[0x0][0x37c] ;  /* 0x0000df00ff017b82 */ /* 0x000fe20000000800 */
[----:B------:R-:W0:Y:S07]  /*0010*/  S2R R10, SR_TID.Y ;  /* 0x00000000000a7919 */ /* 0x000e2e0000002200 */
[----:B------:R-:W0:Y:S01]  /*0020*/  S2UR UR8, SR_CTAID.Y ;  /* 0x00000000000879c3 */ /* 0x000e220000002600 */
[----:B------:R-:W1:Y:S01]  /*0030*/  LDCU.64 UR4, c[0x0][0x388] ;  /* 0x00007100ff0477ac */ /* 0x000e620008000a00 */
[----:B------:R-:W-:Y:S01]  /*0040*/  HFMA2 R11, -RZ, RZ, 0, 0 ;  /* 0x00000000ff0b7431 */ /* 0x000fe200000001ff */
[----:B------:R-:W2:Y:S01]  /*0050*/  S2R R9, SR_TID.X ;  /* 0x0000000000097919 */ /* 0x000ea20000002100 */
[----:B------:R-:W-:Y:S01]  /*0060*/  MOV R8, RZ ;  /* 0x000000ff00087202 */ /* 0x000fe20000000f00 */
[----:B------:R-:W3:Y:S03]  /*0070*/  LDCU.64 UR6, c[0x0][0x358] ;  /* 0x00006b00ff0677ac */ /* 0x000ee60008000a00 */
[----:B------:R-:W0:Y:S08]  /*0080*/  LDC R7, c[0x0][0x364] ;  /* 0x0000d900ff077b82 */ /* 0x000e300000000800 */
[----:B------:R-:W4:Y:S01]  /*0090*/  LDC.64 R4, c[0x0][0x380] ;  /* 0x0000e000ff047b82 */ /* 0x000f220000000a00 */
[----:B-1----:R-:W-:-:S04]  /*00a0*/  UIADD3 UR4, UP0, UPT, UR4, 0x2ee0, URZ ;  /* 0x00002ee004047890 */ /* 0x002fc8000ff1e0ff */
[----:B------:R-:W-:-:S03]  /*00b0*/  UIADD3.X UR5, UPT, UPT, URZ, UR5, URZ, UP0, !UPT ;  /* 0x00000005ff057290 */ /* 0x000fc600087fe4ff */
[----:B------:R-:W2:Y:S08]  /*00c0*/  S2UR UR9, SR_CTAID.X ;  /* 0x00000000000979c3 */ /* 0x000eb00000002500 */
[----:B------:R-:W2:Y:S01]  /*00d0*/  LDC R0, c[0x0][0x360] ;  /* 0x0000d800ff007b82 */ /* 0x000ea20000000800 */
[----:B0-----:R-:W-:-:S04]  /*00e0*/  IMAD.WIDE.U32 R2, R7, UR8, R10 ;  /* 0x0000000807027c25 */ /* 0x001fc8000f8e000a */
[----:B------:R-:W-:Y:S02]  /*00f0*/  IMAD R3, R3, 0x1770, RZ ;  /* 0x0000177003037824 */ /* 0x000fe400078e02ff */
[----:B------:R-:W-:Y:S02]  /*0100*/  IMAD R10, R7, UR8, R10 ;  /* 0x00000008070a7c24 */ /* 0x000fe4000f8e020a */
[----:B----4-:R-:W-:-:S03]  /*0110*/  IMAD.WIDE.U32 R4, R2, 0x1770, R4 ;  /* 0x0000177002047825 */ /* 0x010fc600078e0004 */
[----:B------:R-:W-:Y:S02]  /*0120*/  IADD3 R14, P0, PT, R4, 0x8, RZ ;  /* 0x00000008040e7810 */ /* 0x000fe40007f1e0ff */
[----:B------:R-:W-:Y:S01]  /*0130*/  MOV R4, UR4 ;  /* 0x0000000400047c02 */ /* 0x000fe20008000f00 */
[----:B------:R-:W-:Y:S01]  /*0140*/  UMOV UR4, URZ ;  /* 0x000000ff00047c82 */ /* 0x000fe20008000000 */
[----:B------:R-:W-:Y:S02]  /*0150*/  IADD3.X R3, PT, PT, R5, R3, RZ, P0, !PT ;  /* 0x0000000305037210 */ /* 0x000fe400007fe4ff */
[----:B------:R-:W-:Y:S01]  /*0160*/  MOV R5, UR5 ;  /* 0x0000000500057c02 */ /* 0x000fe20008000f00 */
[----:B--2---:R-:W-:-:S05]  /*0170*/  IMAD R11, R0, UR9, R9 ;  /* 0x00000009000b7c24 */ /* 0x004fca000f8e0209 */
[----:B---3--:R-:W-:-:S07]  /*0180*/  MOV R13, R11 ;  /* 0x0000000b000d7202 */ /* 0x008fce0000000f00 */
.L_x_0:
[----:B------:R-:W-:Y:S01]  /*0190*/  IMAD.WIDE R26, R13, 0x4, R4 ;  /* 0x000000040d1a7825 */ /* 0x000fe200078e0204 */
[----:B------:R-:W-:-:S04]  /*01a0*/  MOV R2, R14 ;  /* 0x0000000e00027202 */ /* 0x000fc80000000f00 */
[----:B------:R-:W2:Y:S04]  /*01b0*/  LDG.E R18, desc[UR6][R26.64+-0x2ee0] ;  /* 0xffd120061a127981 */ /* 0x000ea8000c1e1900 */
[----:B------:R-:W2:Y:S04]  /*01c0*/  LDG.E R9, desc[UR6][R2.64+-0x8] ;  /* 0xfffff80602097981 */ /* 0x000ea8000c1e1900 */
[----:B------:R-:W3:Y:S04]  /*01d0*/  LDG.E R12, desc[UR6][R2.64+-0x4] ;  /* 0xfffffc06020c7981 */ /* 0x000ee8000c1e1900 */
[----:B------:R-:W3:Y:S04]  /*01e0*/  LDG.E R17, desc[UR6][R26.64+-0x1770] ;  /* 0xffe890061a117981 */ /* 0x000ee8000c1e1900 */
[----:B------:R-:W4:Y:S04]  /*01f0*/  LDG.E R0, desc[UR6][R2.64] ;  /* 0x0000000602007981 */ /* 0x000f28000c1e1900 */
[----:B------:R-:W4:Y:S01]  /*0200*/  LDG.E R15, desc[UR6][R26.64] ;  /* 0x000000061a0f7981 */ /* 0x000f22000c1e1900 */
[----:B------:R-:W-:-:S03]  /*0210*/  IADD3 R7, PT, PT, R13, 0x1770, RZ ;  /* 0x000017700d077810 */ /* 0x000fc60007ffe0ff */
[----:B------:R4:W5:Y:S02]  /*0220*/  LDG.E R19, desc[UR6][R26.64+0x1770] ;  /* 0x001770061a137981 */ /* 0x000964000c1e1900 */
[----:B------:R-:W-:Y:S02]  /*0230*/  IMAD.WIDE R6, R7, 0x4, R4 ;  /* 0x0000000407067825 */ /* 0x000fe400078e0204 */
[----:B------:R-:W5:Y:S04]  /*0240*/  LDG.E R24, desc[UR6][R2.64+0x4] ;  /* 0x0000040602187981 */ /* 0x000f68000c1e1900 */
[----:B------:R-:W5:Y:S04]  /*0250*/  LDG.E R22, desc[UR6][R2.64+0x8] ;  /* 0x0000080602167981 */ /* 0x000f68000c1e1900 */
[----:B------:R-:W5:Y:S04]  /*0260*/  LDG.E R29, desc[UR6][R6.64+-0x2ee0] ;  /* 0xffd12006061d7981 */ /* 0x000f68000c1e1900 */
[----:B------:R-:W5:Y:S04]  /*0270*/  LDG.E R20, desc[UR6][R2.64+0xc] ;  /* 0x00000c0602147981 */ /* 0x000f68000c1e1900 */
[----:B------:R-:W5:Y:S01]  /*0280*/  LDG.E R27, desc[UR6][R6.64+-0x1770] ;  /* 0xffe89006061b7981 */ /* 0x000f62000c1e1900 */
[----:B------:R-:W-:-:S03]  /*0290*/  IADD3 R28, PT, PT, R13, 0x2ee0, RZ ;  /* 0x00002ee00d1c7810 */ /* 0x000fc60007ffe0ff */
[----:B------:R-:W5:Y:S04]  /*02a0*/  LDG.E R14, desc[UR6][R2.64+0x10] ;  /* 0x00001006020e7981 */ /* 0x000f68000c1e1900 */
[----:B------:R-:W5:Y:S04]  /*02b0*/  LDG.E R21, desc[UR6][R6.64] ;  /* 0x0000000606157981 */ /* 0x000f68000c1e1900 */
[----:B------:R5:W5:Y:S04]  /*02c0*/  LDG.E R16, desc[UR6][R6.64+0x1770] ;  /* 0x0017700606107981 */ /* 0x000b68000c1e1900 */
[----:B------:R-:W5:Y:S01]  /*02d0*/  LDG.E R25, desc[UR6][R2.64+0x14] ;  /* 0x0000140602197981 */ /* 0x000f62000c1e1900 */
[----:B--2---:R-:W-:Y:S01]  /*02e0*/  FFMA R23, R9, R18, R8 ;  /* 0x0000001209177223 */ /* 0x004fe20000000008 */
[----:B------:R-:W-:-:S02]  /*02f0*/  IMAD.WIDE R8, R28, 0x4, R4 ;  /* 0x000000041c087825 */ /* 0x000fc400078e0204 */
[----:B------:R-:W2:Y:S02]  /*0300*/  LDG.E R18, desc[UR6][R2.64+0x18] ;  /* 0x0000180602127981 */ /* 0x000ea4000c1e1900 */
[----:B---3--:R-:W-:Y:S02]  /*0310*/  FFMA R17, R12, R17, R23 ;  /* 0x000000110c117223 */ /* 0x008fe40000000017 */
[----:B------:R-:W2:Y:S04]  /*0320*/  LDG.E R23, desc[UR6][R8.64+-0x2ee0] ;  /* 0xffd1200608177981 */ /* 0x000ea8000c1e1900 */
[----:B------:R-:W3:Y:S01]  /*0330*/  LDG.E R12, desc[UR6][R2.64+0x1c] ;  /* 0x00001c06020c7981 */ /* 0x000ee2000c1e1900 */
[----:B----4-:R-:W-:-:S03]  /*0340*/  FFMA R26, R0, R15, R17 ;  /* 0x0000000f001a7223 */ /* 0x010fc60000000011 */
[----:B------:R-:W3:Y:S04]  /*0350*/  LDG.E R17, desc[UR6][R8.64+-0x1770] ;  /* 0xffe8900608117981 */ /* 0x000ee8000c1e1900 */
[----:B------:R-:W4:Y:S04]  /*0360*/  LDG.E R0, desc[UR6][R2.64+0x20] ;  /* 0x0000200602007981 */ /* 0x000f28000c1e1900 */
[----:B------:R-:W4:Y:S01]  /*0370*/  LDG.E R15, desc[UR6][R8.64] ;  /* 0x00000006080f7981 */ /* 0x000f22000c1e1900 */
[----:B-----5:R-:W-:Y:S01]  /*0380*/  FFMA R7, R24, R19, R26 ;  /* 0x0000001318077223 */ /* 0x020fe2000000001a */
[----:B------:R-:W-:-:S02]  /*0390*/  IADD3 R6, PT, PT, R13, 0x4650, RZ ;  /* 0x000046500d067810 */ /* 0x000fc40007ffe0ff */
[----:B------:R0:W5:Y:S01]  /*03a0*/  LDG.E R19, desc[UR6][R8.64+0x1770] ;  /* 0x0017700608137981 */ /* 0x000162000c1e1900 */
[----:B------:R-:W-:Y:S02]  /*03b0*/  FFMA R29, R22, R29, R7 ;  /* 0x0000001d161d7223 */ /* 0x000fe40000000007 */
[----:B------:R-:W-:Y:S01]  /*03c0*/  IMAD.WIDE R6, R6, 0x4, R4 ;  /* 0x0000000406067825 */ /* 0x000fe200078e0204 */
[----:B------:R-:W5:Y:S04]  /*03d0*/  LDG.E R24, desc[UR6][R2.64+0x24] ;  /* 0x0000240602187981 */ /* 0x000f68000c1e1900 */
[----:B------:R-:W5:Y:S01]  /*03e0*/  LDG.E R22, desc[UR6][R2.64+0x28] ;  /* 0x0000280602167981 */ /* 0x000f62000c1e1900 */
[----:B------:R-:W-:-:S03]  /*03f0*/  FFMA R27, R20, R27, R29 ;  /* 0x0000001b141b7223 */ /* 0x000fc6000000001d */
[----:B------:R-:W5:Y:S01]  /*0400*/  LDG.E R29, desc[UR6][R6.64+-0x2ee0] ;  /* 0xffd12006061d7981 */ /* 0x000f62000c1e1900 */
[----:B------:R-:W-:-:S03]  /*0410*/  FFMA R20, R14, R21, R27 ;  /* 0x000000150e147223 */ /* 0x000fc6000000001b */
[----:B------:R-:W5:Y:S04]  /*0420*/  LDG.E R14, desc[UR6][R2.64+0x2c] ;  /* 0x00002c06020e7981 */ /* 0x000f68000c1e1900 */
[----:B------:R-:W5:Y:S01]  /*0430*/  LDG.E R27, desc[UR6][R6.64+-0x1770] ;  /* 0xffe89006061b7981 */ /* 0x000f62000c1e1900 */
[----:B------:R-:W-:Y:S01]  /*0440*/  FFMA R26, R25, R16, R20 ;  /* 0x00000010191a7223 */ /* 0x000fe20000000014 */
[----:B0-----:R-:W-:Y:S02]  /*0450*/  IADD3 R9, PT, PT, R13, 0x5dc0, RZ ;  /* 0x00005dc00d097810 */ /* 0x001fe40007ffe0ff */
[----:B------:R-:W5:Y:S04]  /*0460*/  LDG.E R16, desc[UR6][R2.64+0x30] ;  /* 0x0000300602107981 */ /* 0x000f68000c1e1900 */
[----:B------:R-:W5:Y:S01]  /*0470*/  LDG.E R21, desc[UR6][R6.64] ;  /* 0x0000000606157981 */ /* 0x000f62000c1e1900 */
[----:B------:R-:W-:-:S03]  /*0480*/  IMAD.WIDE R8, R9, 0x4, R4 ;  /* 0x0000000409087825 */ /* 0x000fc600078e0204 */
[----:B------:R5:W5:Y:S04]  /*0490*/  LDG.E R20, desc[UR6][R6.64+0x1770] ;  /* 0x0017700606147981 */ /* 0x000b68000c1e1900 */
[----:B------:R-:W5:Y:S01]  /*04a0*/  LDG.E R25, desc[UR6][R2.64+0x34] ;  /* 0x0000340602197981 */ /* 0x000f62000c1e1900 */
[----:B--2---:R-:W-:-:S03]  /*04b0*/  FFMA R23, R18, R23, R26 ;  /* 0x0000001712177223 */ /* 0x004fc6000000001a */
[----:B------:R-:W2:Y:S01]  /*04c0*/  LDG.E R18, desc[UR6][R2.64+0x38] ;  /* 0x0000380602127981 */ /* 0x000ea2000c1e1900 */
[----:B---3--:R-:W-:-:S03]  /*04d0*/  FFMA R17, R12, R17, R23 ;  /* 0x000000110c117223 */ /* 0x008fc60000000017 */
        /* <DEDUP_REMOVED lines=11> */
[----:B------:R-:W5:Y:S03]  /*0590*/  LDG.E R24, desc[UR6][R2.64+0x44] ;  /* 0x0000440602187981 */ /* 0x000f66000c1e1900 */
[----:B------:R-:W-:Y:S02]  /*05a0*/  FFMA R27, R14, R27, R29 ;  /* 0x0000001b0e1b7223 */ /* 0x000fe4000000001d */
[----:B------:R-:W5:Y:S04]  /*05b0*/  LDG.E R14, desc[UR6][R2.64+0x48] ;  /* 0x00004806020e7981 */ /* 0x000f68000c1e1900 */
[----:B------:R-:W5:Y:S01]  /*05c0*/  LDG.E R29, desc[UR6][R6.64+-0x2ee0] ;  /* 0xffd12006061d7981 */ /* 0x000f62000c1e1900 */
[----:B------:R-:W-:-:S03]  /*05d0*/  FFMA R22, R16, R21, R27 ;  /* 0x0000001510167223 */ /* 0x000fc6000000001b */
[----:B------:R-:W5:Y:S04]  /*05e0*/  LDG.E R16, desc[UR6][R2.64+0x4c] ;  /* 0x00004c0602107981 */ /* 0x000f68000c1e1900 */
[----:B------:R-:W5:Y:S01]  /*05f0*/  LDG.E R21, desc[UR6][R6.64+-0x1770] ;  /* 0xffe8900606157981 */ /* 0x000f62000c1e1900 */
[----:B------:R-:W-:-:S03]  /*0600*/  FFMA R26, R25, R20, R22 ;  /* 0x00000014191a7223 */ /* 0x000fc60000000016 */
[----:B------:R-:W5:Y:S01]  /*0610*/  LDG.E R20, desc[UR6][R2.64+0x50] ;  /* 0x0000500602147981 */ /* 0x000f62000c1e1900 */
[----:B0-----:R-:W-:-:S03]  /*0620*/  IADD3 R9, PT, PT, R13, 0x8ca0, RZ ;  /* 0x00008ca00d097810 */ /* 0x001fc60007ffe0ff */
[----:B------:R-:W5:Y:S04]  /*0630*/  LDG.E R25, desc[UR6][R6.64] ;  /* 0x0000000606197981 */ /* 0x000f68000c1e1900 */
[----:B------:R5:W5:Y:S01]  /*0640*/  LDG.E R22, desc[UR6][R6.64+0x1770] ;  /* 0x0017700606167981 */ /* 0x000b62000c1e1900 */
[----:B------:R-:W-:-:S03]  /*0650*/  IMAD.WIDE R8, R9, 0x4, R4 ;  /* 0x0000000409087825 */ /* 0x000fc600078e0204 */
        /* <DEDUP_REMOVED lines=32> */
[----:B------:R-:W3:Y:S04]  /*0860*/  LDG.E R17, desc[UR6][R2.64+0x78] ;  /* 0x0000780602117981 */ /* 0x000ee8000c1e1900 */
[----:B------:R-:W3:Y:S01]  /*0870*/  LDG.E R12, desc[UR6][R8.64+-0x2ee0] ;  /* 0xffd12006080c7981 */ /* 0x000ee2000c1e1900 */
[----:B----4-:R-:W-:-:S03]  /*0880*/  FFMA R26, R0, R15, R23 ;  /* 0x0000000f001a7223 */ /* 0x010fc60000000017 */
[----:B------:R-:W2:Y:S04]  /*0890*/  LDG.E R23, desc[UR6][R8.64+-0x1770] ;  /* 0xffe8900608177981 */ /* 0x000ea8000c1e1900 */
[----:B------:R-:W4:Y:S04]  /*08a0*/  LDG.E R0, desc[UR6][R2.64+0x80] ;  /* 0x0000800602007981 */ /* 0x000f28000c1e1900 */
[----:B------:R-:W4:Y:S01]  /*08b0*/  LDG.E R15, desc[UR6][R8.64] ;  /* 0x00000006080f7981 */ /* 0x000f22000c1e1900 */
[----:B0-----:R-:W-:Y:S01]  /*08c0*/  IADD3 R7, PT, PT, R13, 0xd2f0, RZ ;  /* 0x0000d2f00d077810 */ /* 0x001fe20007ffe0ff */
[----:B-----5:R-:W-:-:S04]  /*08d0*/  FFMA R19, R14, R19, R26 ;  /* 0x000000130e137223 */ /* 0x020fc8000000001a */
[----:B------:R-:W-:Y:S01]  /*08e0*/  IMAD.WIDE R6, R7, 0x4, R4 ;  /* 0x0000000407067825 */ /* 0x000fe200078e0204 */
[----:B------:R0:W5:Y:S03]  /*08f0*/  LDG.E R14, desc[UR6][R8.64+0x1770] ;  /* 0x00177006080e7981 */ /* 0x000166000c1e1900 */
        /* <DEDUP_REMOVED lines=9> */
[----:B------:R-:W5:Y:S01]  /*0990*/  LDG.E R27, desc[UR6][R6.64] ;  /* 0x00000006061b7981 */ /* 0x000f62000c1e1900 */
[----:B------:R-:W-:-:S03]  /*09a0*/  FFMA R26, R29, R24, R22 ;  /* 0x000000181d1a7223 */ /* 0x000fc60000000016 */
[----:B------:R-:W5:Y:S01]  /*09b0*/  LDG.E R22, desc[UR6][R2.64+0x90] ;  /* 0x0000900602167981 */ /* 0x000f62000c1e1900 */
[----:B------:R-:W-:-:S03]  /*09c0*/  IMAD.WIDE R8, R9, 0x4, R4 ;  /* 0x0000000409087825 */ /* 0x000fc600078e0204 */
[----:B------:R0:W5:Y:S04]  /*09d0*/  LDG.E R29, desc[UR6][R6.64+0x1770] ;  /* 0x00177006061d7981 */ /* 0x000168000c1e1900 */
[----:B------:R-:W5:Y:S01]  /*09e0*/  LDG.E R24, desc[UR6][R2.64+0x94] ;  /* 0x0000940602187981 */ /* 0x000f62000c1e1900 */
[----:B---3--:R-:W-:-:S03]  /*09f0*/  FFMA R17, R17, R12, R26 ;  /* 0x0000000c11117223 */ /* 0x008fc6000000001a */
[----:B------:R-:W3:Y:S01]  /*0a00*/  LDG.E R12, desc[UR6][R8.64+-0x2ee0] ;  /* 0xffd12006080c7981 */ /* 0x000ee2000c1e1900 */
[----:B--2---:R-:W-:-:S03]  /*0a10*/  FFMA R23, R18, R23, R17 ;  /* 0x0000001712177223 */ /* 0x004fc60000000011 */
[----:B------:R-:W3:Y:S04]  /*0a20*/  LDG.E R17, desc[UR6][R2.64+0x98] ;  /* 0x0000980602117981 */ /* 0x000ee8000c1e1900 */
[----:B------:R-:W2:Y:S01]  /*0a30*/  LDG.E R18, desc[UR6][R2.64+0x9c] ;  /* 0x00009c0602127981 */ /* 0x000ea2000c1e1900 */
        /* <DEDUP_REMOVED lines=23> */
[----:B---3--:R-:W-:-:S04]  /*0bb0*/  FFMA R17, R17, R12, R26 ;  /* 0x0000000c11117223 */ /* 0x008fc8000000001a */
[----:B--2---:R-:W-:Y:S02]  /*0bc0*/  FFMA R12, R18, R23, R17 ;  /* 0x00000017120c7223 */ /* 0x004fe40000000011 */
[----:B------:R-:W2:Y:S04]  /*0bd0*/  LDG.E R18, desc[UR6][R2.64+0xb8] ;  /* 0x0000b80602127981 */ /* 0x000ea8000c1e1900 */
[----:B------:R-:W2:Y:S01]  /*0be0*/  LDG.E R23, desc[UR6][R8.64+-0x2ee0] ;  /* 0xffd1200608177981 */ /* 0x000ea2000c1e1900 */
[----:B----4-:R-:W-:-:S03]  /*0bf0*/  FFMA R26, R15, R0, R12 ;  /* 0x000000000f1a7223 */ /* 0x010fc6000000000c */
[----:B------:R-:W3:Y:S04]  /*0c00*/  LDG.E R15, desc[UR6][R2.64+0xbc] ;  /* 0x0000bc06020f7981 */ /* 0x000ee8000c1e1900 */
[----:B------:R-:W3:Y:S04]  /*0c10*/  LDG.E R0, desc[UR6][R8.64+-0x1770] ;  /* 0xffe8900608007981 */ /* 0x000ee8000c1e1900 */
[----:B------:R-:W4:Y:S04]  /*0c20*/  LDG.E R17, desc[UR6][R2.64+0xc0] ;  /* 0x0000c00602117981 */ /* 0x000f28000c1e1900 */
[----:B------:R-:W4:Y:S01]  /*0c30*/  LDG.E R12, desc[UR6][R8.64] ;  /* 0x00000006080c7981 */ /* 0x000f22000c1e1900 */
[----:B0-----:R-:W-:Y:S01]  /*0c40*/  IADD3 R7, PT, PT, R13, 0x130b0, RZ ;  /* 0x000130b00d077810 */ /* 0x001fe20007ffe0ff */
[----:B-----5:R-:W-:-:S04]  /*0c50*/  FFMA R14, R19, R14, R26 ;  /* 0x0000000e130e7223 */ /* 0x020fc8000000001a */
[----:B------:R-:W-:Y:S01]  /*0c60*/  IMAD.WIDE R6, R7, 0x4, R4 ;  /* 0x0000000407067825 */ /* 0x000fe200078e0204 */
[----:B------:R-:W5:Y:S03]  /*0c70*/  LDG.E R19, desc[UR6][R2.64+0xc4] ;  /* 0x0000c40602137981 */ /* 0x000f66000c1e1900 */
[----:B------:R-:W-:Y:S02]  /*0c80*/  FFMA R16, R21, R16, R14 ;  /* 0x0000001015107223 */ /* 0x000fe4000000000e */
[----:B------:R0:W5:Y:S04]  /*0c90*/  LDG.E R14, desc[UR6][R8.64+0x1770] ;  /* 0x00177006080e7981 */ /* 0x000168000c1e1900 */
[----:B------:R-:W5:Y:S01]  /*0ca0*/  LDG.E R21, desc[UR6][R6.64+-0x2ee0] ;  /* 0xffd1200606157981 */ /* 0x000f62000c1e1900 */
[----:B------:R-:W-:Y:S01]  /*0cb0*/  FFMA R16, R27, R20, R16 ;  /* 0x000000141b107223 */ /* 0x000fe20000000010 */
[----:B------:R-:W-:-:S02]  /*0cc0*/  IADD3 R26, PT, PT, R13, 0x14820, RZ ;  /* 0x000148200d1a7810 */ /* 0x000fc40007ffe0ff */
[----:B------:R-:W5:Y:S04]  /*0cd0*/  LDG.E R20, desc[UR6][R6.64] ;  /* 0x0000000606147981 */ /* 0x000f68000c1e1900 */
[----:B------:R-:W5:Y:S01]  /*0ce0*/  LDG.E R27, desc[UR6][R2.64+0xd0] ;  /* 0x0000d006021b7981 */ /* 0x000f62000c1e1900 */
[----:B------:R-:W-:-:S03]  /*0cf0*/  FFMA R22, R25, R22, R16 ;  /* 0x0000001619167223 */ /* 0x000fc60000000010 */
[----:B------:R-:W5:Y:S04]  /*0d00*/  LDG.E R16, desc[UR6][R2.64+0xc8] ;  /* 0x0000c80602107981 */ /* 0x000f68000c1e1900 */
[----:B------:R-:W5:Y:S01]  /*0d10*/  LDG.E R25, desc[UR6][R6.64+-0x1770] ;  /* 0xffe8900606197981 */ /* 0x000f62000c1e1900 */
[----:B------:R-:W-:-:S03]  /*0d20*/  FFMA R29, R29, R24, R22 ;  /* 0x000000181d1d7223 */ /* 0x000fc60000000016 */
[----:B------:R-:W5:Y:S01]  /*0d30*/  LDG.E R22, desc[UR6][R2.64+0xcc] ;  /* 0x0000cc0602167981 */ /* 0x000f62000c1e1900 */
[----:B0-----:R-:W-:-:S03]  /*0d40*/  IMAD.WIDE R8, R26, 0x4, R4 ;  /* 0x000000041a087825 */ /* 0x001fc600078e0204 */
[----:B------:R-:W5:Y:S04]  /*0d50*/  LDG.E R24, desc[UR6][R6.64+0x1770] ;  /* 0x0017700606187981 */ /* 0x000f68000c1e1900 */
[----:B------:R-:W5:Y:S04]  /*0d60*/  LDG.E R6, desc[UR6][R8.64] ;  /* 0x0000000608067981 */ /* 0x000f68000c1e1900 */
[----:B------:R-:W5:Y:S01]  /*0d70*/  LDG.E R7, desc[UR6][R2.64+0xe4] ;  /* 0x0000e40602077981 */ /* 0x000f62000c1e1900 */
[----:B--2---:R-:W-:-:S03]  /*0d80*/  FFMA R18, R18, R23, R29 ;  /* 0x0000001712127223 */ /* 0x004fc6000000001d */
[----:B------:R-:W2:Y:S04]  /*0d90*/  LDG.E R23, desc[UR6][R2.64+0xd4] ;  /* 0x0000d40602177981 */ /* 0x000ea8000c1e1900 */
[----:B------:R-:W2:Y:S01]  /*0da0*/  LDG.E R29, desc[UR6][R2.64+0xe0] ;  /* 0x0000e006021d7981 */ /* 0x000ea2000c1e1900 */
[----:B---3--:R-:W-:-:S03]  /*0db0*/  FFMA R18, R15, R0, R18 ;  /* 0x000000000f127223 */ /* 0x008fc60000000012 */
[----:B------:R-:W3:Y:S04]  /*0dc0*/  LDG.E R0, desc[UR6][R2.64+0xd8] ;  /* 0x0000d80602007981 */ /* 0x000ee8000c1e1900 */
[----:B------:R-:W3:Y:S01]  /*0dd0*/  LDG.E R15, desc[UR6][R8.64+-0x2ee0] ;  /* 0xffd12006080f7981 */ /* 0x000ee2000c1e1900 */
[----:B----4-:R-:W-:-:S03]  /*0de0*/  FFMA R26, R17, R12, R18 ;  /* 0x0000000c111a7223 */ /* 0x010fc60000000012 */
[----:B------:R0:W4:Y:S04]  /*0df0*/  LDG.E R17, desc[UR6][R2.64+0xdc] ;  /* 0x0000dc0602117981 */ /* 0x000128000c1e1900 */
[----:B------:R-:W4:Y:S04]  /*0e00*/  LDG.E R18, desc[UR6][R8.64+-0x1770] ;  /* 0xffe8900608127981 */ /* 0x000f28000c1e1900 */
[----:B------:R-:W4:Y:S01]  /*0e10*/  LDG.E R12, desc[UR6][R8.64+0x1770] ;  /* 0x00177006080c7981 */ /* 0x000f22000c1e1900 */
[----:B-----5:R-:W-:Y:S01]  /*0e20*/  FFMA R19, R19, R14, R26 ;  /* 0x0000000e13137223 */ /* 0x020fe2000000001a */
[----:B------:R-:W-:-:S03]  /*0e30*/  UIADD3 UR4, UPT, UPT, UR4, 0x3c, URZ ;  /* 0x0000003c04047890 */ /* 0x000fc6000fffe0ff */
[----:B------:R-:W-:-:S04]  /*0e40*/  FFMA R19, R16, R21, R19 ;  /* 0x0000001510137223 */ /* 0x000fc80000000013 */
[----:B------:R-:W-:-:S04]  /*0e50*/  FFMA R22, R22, R25, R19 ;  /* 0x0000001916167223 */ /* 0x000fc80000000013 */
[----:B------:R-:W-:Y:S01]  /*0e60*/  FFMA R20, R27, R20, R22 ;  /* 0x000000141b147223 */ /* 0x000fe20000000016 */
[----:B------:R-:W-:Y:S01]  /*0e70*/  UISETP.NE.AND UP0, UPT, UR4, 0x5dc, UPT ;  /* 0x000005dc0400788c */ /* 0x000fe2000bf05270 */
[----:B------:R-:W-:Y:S02]  /*0e80*/  IADD3 R14, P0, PT, R2, 0xf0, RZ ;  /* 0x000000f0020e7810 */ /* 0x000fe40007f1e0ff */
[----:B------:R-:W-:Y:S02]  /*0e90*/  IADD3 R13, PT, PT, R13, 0x15f90, RZ ;  /* 0x00015f900d0d7810 */ /* 0x000fe40007ffe0ff */
[----:B0-----:R-:W-:Y:S01]  /*0ea0*/  IADD3.X R3, PT, PT, RZ, R3, RZ, P0, !PT ;  /* 0x00000003ff037210 */ /* 0x001fe200007fe4ff */
[----:B--2---:R-:W-:-:S04]  /*0eb0*/  FFMA R23, R23, R24, R20 ;  /* 0x0000001817177223 */ /* 0x004fc80000000014 */
[----:B---3--:R-:W-:-:S04]  /*0ec0*/  FFMA R0, R0, R15, R23 ;  /* 0x0000000f00007223 */ /* 0x008fc80000000017 */
[----:B----4-:R-:W-:-:S04]  /*0ed0*/  FFMA R0, R17, R18, R0 ;  /* 0x0000001211007223 */ /* 0x010fc80000000000 */
[----:B------:R-:W-:-:S04]  /*0ee0*/  FFMA R0, R29, R6, R0 ;  /* 0x000000061d007223 */ /* 0x000fc80000000000 */
[----:B------:R-:W-:Y:S01]  /*0ef0*/  FFMA R8, R7, R12, R0 ;  /* 0x0000000c07087223 */ /* 0x000fe20000000000 */
[----:B------:R-:W-:Y:S06]  /*0f00*/  BRA.U UP0, `(.L_x_0) ;  /* 0xfffffff100a07547 */ /* 0x000fec000b83ffff */
[----:B------:R-:W0:Y:S01]  /*0f10*/  LDC.64 R2, c[0x0][0x390] ;  /* 0x0000e400ff027b82 */ /* 0x000e220000000a00 */
[----:B------:R-:W-:-:S04]  /*0f20*/  IMAD R11, R10, 0x5dc, R11 ;  /* 0x000005dc0a0b7824 */ /* 0x000fc800078e020b */
[----:B0-----:R-:W-:-:S05]  /*0f30*/  IMAD.WIDE R2, R11, 0x4, R2 ;  /* 0x000000040b027825 */ /* 0x001fca00078e0202 */
[----:B------:R-:W-:Y:S01]  /*0f40*/  STG.E desc[UR6][R2.64], R8 ;  /* 0x0000000802007986 */ /* 0x000fe2000c101906 */
[----:B------:R-:W-:Y:S05]  /*0f50*/  EXIT ;  /* 0x000000000000794d */ /* 0x000fea0003800000 */
.L_x_1:
[----:B------:R-:W-:-:S00]  /*0f60*/  BRA `(.L_x_1) ;  /* 0xfffffffc00fc7947 */ /* 0x000fc0000383ffff */
[----:B------:R-:W-:-:S00]  /*0f70*/  NOP ;  /* 0x0000000000007918 */ /* 0x000fc00000000000 */
        /* <DEDUP_REMOVED lines=8> */
.L_x_2:


//--------------------- .nv.shared.reserved.0     --------------------------
	.section	.nv.shared.reserved.0,"aw",@nobits
	.weak		__nv_reservedSMEM_offset_0_alias
	.size		__nv_reservedSMEM_offset_0_alias, 0, 64
	.other		__nv_reservedSMEM_offset_0_alias,@"STO_CUDA_RESERVED_SHARED STV_DEFAULT"
__nv_reservedSMEM_offset_0_alias:
	.zero		0
	.zero		64


//--------------------- .nv.constant0._Z10matmul_gpuPfS_S_ --------------------------
	.section	.nv.constant0._Z10matmul_gpuPfS_S_,"a",@progbits
	.sectionflags	@""
	.align	4
.nv.constant0._Z10matmul_gpuPfS_S_:
	.zero		920


//--------------------- SYMBOLS --------------------------

	.type		.nv.reservedSmem.offset0,@object
	.size		.nv.reservedSmem.offset0,0x4
